//
// Generated by NVIDIA NVVM Compiler
//
// Compiler Build ID: CL-36424714
// Cuda compilation tools, release 13.0, V13.0.88
// Based on NVVM 20.0.0
//

.version 9.0
.target sm_100
.address_size 64

	// .globl	_Z10vectorCopyILi512EEvPfS0_i

.visible .entry _Z10vectorCopyILi512EEvPfS0_i(
	.param .u64 .ptr .align 1 _Z10vectorCopyILi512EEvPfS0_i_param_0,
	.param .u64 .ptr .align 1 _Z10vectorCopyILi512EEvPfS0_i_param_1,
	.param .u32 _Z10vectorCopyILi512EEvPfS0_i_param_2
)
{
	.reg .pred 	%p<2>;
	.reg .b32 	%r<6>;
	.reg .b32 	%f<2>;
	.reg .b64 	%rd<8>;

	ld.param.u64 	%rd1, [_Z10vectorCopyILi512EEvPfS0_i_param_0];
	ld.param.u64 	%rd2, [_Z10vectorCopyILi512EEvPfS0_i_param_1];
	ld.param.u32 	%r2, [_Z10vectorCopyILi512EEvPfS0_i_param_2];
	mov.u32 	%r3, %tid.x;
	mov.u32 	%r4, %ctaid.x;
	shl.b32 	%r5, %r4, 9;
	add.s32 	%r1, %r5, %r3;
	setp.ge.s32 	%p1, %r1, %r2;
	@%p1 bra 	$L__BB0_2;
	cvta.to.global.u64 	%rd3, %rd1;
	cvta.to.global.u64 	%rd4, %rd2;
	mul.wide.s32 	%rd5, %r1, 4;
	add.s64 	%rd6, %rd3, %rd5;
	ld.global.f32 	%f1, [%rd6];
	add.s64 	%rd7, %rd4, %rd5;
	st.global.f32 	[%rd7], %f1;
$L__BB0_2:
	ret;

}


// ===== COMPILED SASS (sm_100) =====

	.target	sm_100

	.elftype	@"ET_EXEC"


//--------------------- .note.nv.tkinfo           --------------------------
	.section	.note.nv.tkinfo,"",@"SHT_NOTE"
	.sectionflags	@"SHF_NOTE_NV_TKINFO"
	.tkinfo
        /*0018*/ 	.word	0x00000002
        /*0030*/ 	.string	""
        /*0030*/ 	.string	"ptxas"
        /*0030*/ 	.string	"Cuda compilation tools, release 13.0, V13.0.88"
        /*0030*/ 	.string	"Build cuda_13.0.r13.0/compiler.36424714_0"
        /*0030*/ 	.string	"-arch sm_100 -m 64 "



//--------------------- .note.nv.cuinfo           --------------------------
	.section	.note.nv.cuinfo,"",@"SHT_NOTE"
	.sectionflags	@"SHF_NOTE_NV_CUINFO"
        /*0018*/ 	.short	0x0002
        /*001a*/ 	.short	0x0064
        /*001c*/ 	.short	0x0082
	.zero		2


//--------------------- .nv.info                  --------------------------
	.section	.nv.info,"",@"SHT_CUDA_INFO"
	.align	4


	//----- nvinfo : EIATTR_REGCOUNT
	.align		4
        /*0000*/ 	.byte	0x04, 0x2f
        /*0002*/ 	.short	(.L_1 - .L_0)
	.align		4
.L_0:
        /*0004*/ 	.word	index@(_Z10vectorCopyILi512EEvPfS0_i)
        /*0008*/ 	.word	0x0000000a


	//----- nvinfo : EIATTR_FRAME_SIZE
	.align		4
.L_1:
        /*000c*/ 	.byte	0x04, 0x11
        /*000e*/ 	.short	(.L_3 - .L_2)
	.align		4
.L_2:
        /*0010*/ 	.word	index@(_Z10vectorCopyILi512EEvPfS0_i)
        /*0014*/ 	.word	0x00000000


	//----- nvinfo : EIATTR_MIN_STACK_SIZE
	.align		4
.L_3:
        /*0018*/ 	.byte	0x04, 0x12
        /*001a*/ 	.short	(.L_5 - .L_4)
	.align		4
.L_4:
        /*001c*/ 	.word	index@(_Z10vectorCopyILi512EEvPfS0_i)
        /*0020*/ 	.word	0x00000000
.L_5:


//--------------------- .nv.compat                --------------------------
	.section	.nv.compat,"",@"SHT_CUDA_COMPAT_INFO"
	.align	4
        /*0000*/ 	.byte	0x02, 0x09, 0x00, 0x00, 0x02, 0x02, 0x01, 0x00, 0x02, 0x05, 0x05, 0x00, 0x03, 0x07, 0x01, 0x01
        /*0010*/ 	.byte	0x02, 0x03, 0x00, 0x00, 0x02, 0x06, 0x01, 0x00, 0x04, 0x0b, 0x08, 0x00, 0x09, 0x00, 0x00, 0x00
        /*0020*/ 	.byte	0x00, 0x00, 0x00, 0x00


//--------------------- .nv.info._Z10vectorCopyILi512EEvPfS0_i --------------------------
	.section	.nv.info._Z10vectorCopyILi512EEvPfS0_i,"",@"SHT_CUDA_INFO"
	.sectionflags	@""
	.align	4


	//----- nvinfo : EIATTR_CUDA_API_VERSION
	.align		4
        /*0000*/ 	.byte	0x04, 0x37
        /*0002*/ 	.short	(.L_7 - .L_6)
.L_6:
        /*0004*/ 	.word	0x00000082


	//----- nvinfo : EIATTR_KPARAM_INFO
	.align		4
.L_7:
        /*0008*/ 	.byte	0x04, 0x17
        /*000a*/ 	.short	(.L_9 - .L_8)
.L_8:
        /*000c*/ 	.word	0x00000000
        /*0010*/ 	.short	0x0002
        /*0012*/ 	.short	0x0010
        /*0014*/ 	.byte	0x00, 0xf0, 0x11, 0x00


	//----- nvinfo : EIATTR_KPARAM_INFO
	.align		4
.L_9:
        /*0018*/ 	.byte	0x04, 0x17
        /*001a*/ 	.short	(.L_11 - .L_10)
.L_10:
        /*001c*/ 	.word	0x00000000
        /*0020*/ 	.short	0x0001
        /*0022*/ 	.short	0x0008
        /*0024*/ 	.byte	0x00, 0xf5, 0x21, 0x00


	//----- nvinfo : EIATTR_KPARAM_INFO
	.align		4
.L_11:
        /*0028*/ 	.byte	0x04, 0x17
        /*002a*/ 	.short	(.L_13 - .L_12)
.L_12:
        /*002c*/ 	.word	0x00000000
        /*0030*/ 	.short	0x0000
        /*0032*/ 	.short	0x0000
        /*0034*/ 	.byte	0x00, 0xf5, 0x21, 0x00


	//----- nvinfo : EIATTR_SPARSE_MMA_MASK
	.align		4
.L_13:
        /*0038*/ 	.byte	0x03, 0x50
        /*003a*/ 	.short	0x0000


	//----- nvinfo : EIATTR_MAXREG_COUNT
	.align		4
        /*003c*/ 	.byte	0x03, 0x1b
        /*003e*/ 	.short	0x00ff


	//----- nvinfo : EIATTR_MERCURY_ISA_VERSION
	.align		4
        /*0040*/ 	.byte	0x03, 0x5f
        /*0042*/ 	.short	0x0101


	//----- nvinfo : EIATTR_VRC_CTA_INIT_COUNT
	.align		4
        /*0044*/ 	.byte	0x02, 0x4a
	.zero		1
	.zero		1


	//----- nvinfo : EIATTR_EXIT_INSTR_OFFSETS
	.align		4
        /*0048*/ 	.byte	0x04, 0x1c
        /*004a*/ 	.short	(.L_15 - .L_14)


	//   ....[0]....
.L_14:
        /*004c*/ 	.word	0x00000060


	//   ....[1]....
        /*0050*/ 	.word	0x000000e0


	//----- nvinfo : EIATTR_CBANK_PARAM_SIZE
	.align		4
.L_15:
        /*0054*/ 	.byte	0x03, 0x19
        /*0056*/ 	.short	0x0014


	//----- nvinfo : EIATTR_PARAM_CBANK
	.align		4
        /*0058*/ 	.byte	0x04, 0x0a
        /*005a*/ 	.short	(.L_17 - .L_16)
	.align		4
.L_16:
        /*005c*/ 	.word	index@(.nv.constant0._Z10vectorCopyILi512EEvPfS0_i)
        /*0060*/ 	.short	0x0380
        /*0062*/ 	.short	0x0014


	//----- nvinfo : EIATTR_SW_WAR
	.align		4
.L_17:
        /*0064*/ 	.byte	0x04, 0x36
        /*0066*/ 	.short	(.L_19 - .L_18)
.L_18:
        /*0068*/ 	.word	0x00000008
.L_19:


//--------------------- .nv.callgraph             --------------------------
	.section	.nv.callgraph,"",@"SHT_CUDA_CALLGRAPH"
	.align	4
	.sectionentsize	8
	.align		4
        /*0000*/ 	.word	0x00000000
	.align		4
        /*0004*/ 	.word	0xffffffff
	.align		4
        /*0008*/ 	.word	0x00000000
	.align		4
        /*000c*/ 	.word	0xfffffffe
	.align		4
        /*0010*/ 	.word	0x00000000
	.align		4
        /*0014*/ 	.word	0xfffffffd
	.align		4
        /*0018*/ 	.word	0x00000000
	.align		4
        /*001c*/ 	.word	0xfffffffc


//--------------------- .text._Z10vectorCopyILi512EEvPfS0_i --------------------------
	.section	.text._Z10vectorCopyILi512EEvPfS0_i,"ax",@progbits
	.align	128
        .global         _Z10vectorCopyILi512EEvPfS0_i
        .type           _Z10vectorCopyILi512EEvPfS0_i,@function
        .size           _Z10vectorCopyILi512EEvPfS0_i,(.L_x_1 - _Z10vectorCopyILi512EEvPfS0_i)
        .other          _Z10vectorCopyILi512EEvPfS0_i,@"STO_CUDA_ENTRY STV_DEFAULT"
_Z10vectorCopyILi512EEvPfS0_i:
.text._Z10vectorCopyILi512EEvPfS0_i:
[----:B------:R-:W-:Y:S01]  /*0000*/  LDC R1, c[0x0][0x37c] ;  /* 0x0000df00ff017b82 */ /* 0x000fe20000000800 */
[----:B------:R-:W0:Y:S01]  /*0010*/  S2R R7, SR_TID.X ;  /* 0x0000000000077919 */ /* 0x000e220000002100 */
[----:B------:R-:W1:Y:S01]  /*0020*/  LDCU UR4, c[0x0][0x390] ;  /* 0x00007200ff0477ac */ /* 0x000e620008000800 */
[----:B------:R-:W0:Y:S02]  /*0030*/  S2R R0, SR_CTAID.X ;  /* 0x0000000000007919 */ /* 0x000e240000002500 */
[----:B0-----:R-:W-:-:S04]  /*0040*/  LEA R7, R0, R7, 0x9 ;  /* 0x0000000700077211 */ /* 0x001fc800078e48ff */
[----:B-1----:R-:W-:-:S13]  /*0050*/  ISETP.GE.AND P0, PT, R7, UR4, PT ;  /* 0x0000000407007c0c */ /* 0x002fda000bf06270 */
[----:B------:R-:W-:Y:S05]  /*0060*/  @P0 EXIT ;  /* 0x000000000000094d */ /* 0x000fea0003800000 */
[----:B------:R-:W0:Y:S01]  /*0070*/  LDC.64 R2, c[0x0][0x380] ;  /* 0x0000e000ff027b82 */ /* 0x000e220000000a00 */
[----:B------:R-:W1:Y:S07]  /*0080*/  LDCU.64 UR4, c[0x0][0x358] ;  /* 0x00006b00ff0477ac */ /* 0x000e6e0008000a00 */
[----:B------:R-:W2:Y:S01]  /*0090*/  LDC.64 R4, c[0x0][0x388] ;  /* 0x0000e200ff047b82 */ /* 0x000ea20000000a00 */
[----:B0-----:R-:W-:-:S06]  /*00a0*/  IMAD.WIDE R2, R7, 0x4, R2 ;  /* 0x0000000407027825 */ /* 0x001fcc00078e0202 */
[----:B-1----:R-:W3:Y:S01]  /*00b0*/  LDG.E R3, desc[UR4][R2.64] ;  /* 0x0000000402037981 */ /* 0x002ee2000c1e1900 */
[----:B--2---:R-:W-:-:S05]  /*00c0*/  IMAD.WIDE R4, R7, 0x4, R4 ;  /* 0x0000000407047825 */ /* 0x004fca00078e0204 */
[----:B---3--:R-:W-:Y:S01]  /*00d0*/  STG.E desc[UR4][R4.64], R3 ;  /* 0x0000000304007986 */ /* 0x008fe2000c101904 */
[----:B------:R-:W-:Y:S05]  /*00e0*/  EXIT ;  /* 0x000000000000794d */ /* 0x000fea0003800000 */
.L_x_0:
[----:B------:R-:W-:-:S00]  /*00f0*/  BRA `(.L_x_0) ;  /* 0xfffffffc00fc7947 */ /* 0x000fc0000383ffff */
[----:B------:R-:W-:-:S00]  /*0100*/  NOP ;  /* 0x0000000000007918 */ /* 0x000fc00000000000 */
[----:B------:R-:W-:-:S00]  /*0110*/  NOP ;  /* 0x0000000000007918 */ /* 0x000fc00000000000 */
[----:B------:R-:W-:-:S00]  /*0120*/  NOP ;  /* 0x0000000000007918 */ /* 0x000fc00000000000 */
[----:B------:R-:W-:-:S00]  /*0130*/  NOP ;  /* 0x0000000000007918 */ /* 0x000fc00000000000 */
[----:B------:R-:W-:-:S00]  /*0140*/  NOP ;  /* 0x0000000000007918 */ /* 0x000fc00000000000 */
[----:B------:R-:W-:-:S00]  /*0150*/  NOP ;  /* 0x0000000000007918 */ /* 0x000fc00000000000 */
[----:B------:R-:W-:-:S00]  /*0160*/  NOP ;  /* 0x0000000000007918 */ /* 0x000fc00000000000 */
[----:B------:R-:W-:-:S00]  /*0170*/  NOP ;  /* 0x0000000000007918 */ /* 0x000fc00000000000 */
.L_x_1:


//--------------------- .nv.shared.reserved.0     --------------------------
	.section	.nv.shared.reserved.0,"aw",@nobits
	.weak		__nv_reservedSMEM_offset_0_alias
	.size		__nv_reservedSMEM_offset_0_alias, 0, 64
	.other		__nv_reservedSMEM_offset_0_alias,@"STO_CUDA_RESERVED_SHARED STV_DEFAULT"
__nv_reservedSMEM_offset_0_alias:
	.zero		0
	.zero		64


//--------------------- .nv.constant0._Z10vectorCopyILi512EEvPfS0_i --------------------------
	.section	.nv.constant0._Z10vectorCopyILi512EEvPfS0_i,"a",@progbits
	.sectionflags	@""
	.align	4
.nv.constant0._Z10vectorCopyILi512EEvPfS0_i:
	.zero		916


//--------------------- SYMBOLS --------------------------

	.type		.nv.reservedSmem.offset0,@object
	.size		.nv.reservedSmem.offset0,0x4
